//
// Generated by NVIDIA NVVM Compiler
//
// Compiler Build ID: CL-36424714
// Cuda compilation tools, release 13.0, V13.0.88
// Based on NVVM 20.0.0
//

.version 9.0
.target sm_100
.address_size 64

	// .globl	_Z14print_from_gpuv
.extern .func  (.param .b32 func_retval0) vprintf
(
	.param .b64 vprintf_param_0,
	.param .b64 vprintf_param_1
)
;
.global .align 1 .b8 $str[48] = {72, 101, 108, 108, 111, 32, 87, 111, 114, 108, 100, 33, 32, 102, 114, 111, 109, 32, 116, 104, 114, 101, 97, 100, 32, 91, 37, 100, 44, 37, 100, 93, 32, 9, 9, 70, 114, 111, 109, 32, 100, 101, 118, 105, 99, 101, 10};

.visible .entry _Z14print_from_gpuv()
{
	.local .align 8 .b8 	__local_depot0[8];
	.reg .b64 	%SP;
	.reg .b64 	%SPL;
	.reg .b32 	%r<5>;
	.reg .b64 	%rd<5>;

	mov.u64 	%SPL, __local_depot0;
	cvta.local.u64 	%SP, %SPL;
	add.u64 	%rd1, %SP, 0;
	add.u64 	%rd2, %SPL, 0;
	mov.u32 	%r1, %tid.x;
	mov.u32 	%r2, %ctaid.x;
	st.local.v2.u32 	[%rd2], {%r1, %r2};
	mov.u64 	%rd3, $str;
	cvta.global.u64 	%rd4, %rd3;
	{ // callseq 0, 0
	.param .b64 param0;
	st.param.b64 	[param0], %rd4;
	.param .b64 param1;
	st.param.b64 	[param1], %rd1;
	.param .b32 retval0;
	call.uni (retval0), 
	vprintf, 
	(
	param0, 
	param1
	);
	ld.param.b32 	%r3, [retval0];
	} // callseq 0
	ret;

}


// ===== COMPILED SASS (sm_100) =====

	.target	sm_100

	.elftype	@"ET_EXEC"


//--------------------- .note.nv.tkinfo           --------------------------
	.section	.note.nv.tkinfo,"",@"SHT_NOTE"
	.sectionflags	@"SHF_NOTE_NV_TKINFO"
	.tkinfo
        /*0018*/ 	.word	0x00000002
        /*0030*/ 	.string	""
        /*0030*/ 	.string	"ptxas"
        /*0030*/ 	.string	"Cuda compilation tools, release 13.0, V13.0.88"
        /*0030*/ 	.string	"Build cuda_13.0.r13.0/compiler.36424714_0"
        /*0030*/ 	.string	"-arch sm_100 -m 64 "



//--------------------- .note.nv.cuinfo           --------------------------
	.section	.note.nv.cuinfo,"",@"SHT_NOTE"
	.sectionflags	@"SHF_NOTE_NV_CUINFO"
        /*0018*/ 	.short	0x0002
        /*001a*/ 	.short	0x0064
        /*001c*/ 	.short	0x0082
	.zero		2


//--------------------- .nv.info                  --------------------------
	.section	.nv.info,"",@"SHT_CUDA_INFO"
	.align	4


	//----- nvinfo : EIATTR_REGCOUNT
	.align		4
        /*0000*/ 	.byte	0x04, 0x2f
        /*0002*/ 	.short	(.L_2 - .L_1)
	.align		4
.L_1:
        /*0004*/ 	.word	index@(_Z14print_from_gpuv)
        /*0008*/ 	.word	0x00000018


	//----- nvinfo : EIATTR_FRAME_SIZE
	.align		4
.L_2:
        /*000c*/ 	.byte	0x04, 0x11
        /*000e*/ 	.short	(.L_4 - .L_3)
	.align		4
.L_3:
        /*0010*/ 	.word	index@(_Z14print_from_gpuv)
        /*0014*/ 	.word	0x00000008


	//----- nvinfo : EIATTR_MIN_STACK_SIZE
	.align		4
.L_4:
        /*0018*/ 	.byte	0x04, 0x12
        /*001a*/ 	.short	(.L_6 - .L_5)
	.align		4
.L_5:
        /*001c*/ 	.word	index@(_Z14print_from_gpuv)
        /*0020*/ 	.word	0x00000008
.L_6:


//--------------------- .nv.compat                --------------------------
	.section	.nv.compat,"",@"SHT_CUDA_COMPAT_INFO"
	.align	4
        /*0000*/ 	.byte	0x02, 0x09, 0x00, 0x00, 0x02, 0x02, 0x01, 0x00, 0x02, 0x05, 0x05, 0x00, 0x03, 0x07, 0x01, 0x01
        /*0010*/ 	.byte	0x02, 0x03, 0x00, 0x00, 0x02, 0x06, 0x01, 0x00, 0x04, 0x0b, 0x08, 0x00, 0x09, 0x00, 0x00, 0x00
        /*0020*/ 	.byte	0x00, 0x00, 0x00, 0x00


//--------------------- .nv.info._Z14print_from_gpuv --------------------------
	.section	.nv.info._Z14print_from_gpuv,"",@"SHT_CUDA_INFO"
	.sectionflags	@""
	.align	4


	//----- nvinfo : EIATTR_CUDA_API_VERSION
	.align		4
        /*0000*/ 	.byte	0x04, 0x37
        /*0002*/ 	.short	(.L_8 - .L_7)
.L_7:
        /*0004*/ 	.word	0x00000082


	//----- nvinfo : EIATTR_SPARSE_MMA_MASK
	.align		4
.L_8:
        /*0008*/ 	.byte	0x03, 0x50
        /*000a*/ 	.short	0x0000


	//----- nvinfo : EIATTR_MAXREG_COUNT
	.align		4
        /*000c*/ 	.byte	0x03, 0x1b
        /*000e*/ 	.short	0x00ff


	//----- nvinfo : EIATTR_EXTERNS
	.align		4
        /*0010*/ 	.byte	0x04, 0x0f
        /*0012*/ 	.short	(.L_10 - .L_9)


	//   ....[0]....
	.align		4
.L_9:
        /*0014*/ 	.word	index@(vprintf)


	//----- nvinfo : EIATTR_MERCURY_ISA_VERSION
	.align		4
.L_10:
        /*0018*/ 	.byte	0x03, 0x5f
        /*001a*/ 	.short	0x0101


	//----- nvinfo : EIATTR_VRC_CTA_INIT_COUNT
	.align		4
        /*001c*/ 	.byte	0x02, 0x4a
	.zero		1
	.zero		1


	//----- nvinfo : EIATTR_SYSCALL_OFFSETS
	.align		4
        /*0020*/ 	.byte	0x04, 0x46
        /*0022*/ 	.short	(.L_12 - .L_11)


	//   ....[0]....
.L_11:
        /*0024*/ 	.word	0x000000f0


	//----- nvinfo : EIATTR_EXIT_INSTR_OFFSETS
	.align		4
.L_12:
        /*0028*/ 	.byte	0x04, 0x1c
        /*002a*/ 	.short	(.L_14 - .L_13)


	//   ....[0]....
.L_13:
        /*002c*/ 	.word	0x00000100


	//----- nvinfo : EIATTR_SW_WAR
	.align		4
.L_14:
        /*0030*/ 	.byte	0x04, 0x36
        /*0032*/ 	.short	(.L_16 - .L_15)
.L_15:
        /*0034*/ 	.word	0x00000008
.L_16:


//--------------------- .nv.callgraph             --------------------------
	.section	.nv.callgraph,"",@"SHT_CUDA_CALLGRAPH"
	.align	4
	.sectionentsize	8
	.align		4
        /*0000*/ 	.word	0x00000000
	.align		4
        /*0004*/ 	.word	0xffffffff
	.align		4
        /*0008*/ 	.word	index@(_Z14print_from_gpuv)
	.align		4
        /*000c*/ 	.word	index@(vprintf)
	.align		4
        /*0010*/ 	.word	0x00000000
	.align		4
        /*0014*/ 	.word	0xfffffffe
	.align		4
        /*0018*/ 	.word	0x00000000
	.align		4
        /*001c*/ 	.word	0xfffffffd
	.align		4
        /*0020*/ 	.word	0x00000000
	.align		4
        /*0024*/ 	.word	0xfffffffc


//--------------------- .nv.constant4             --------------------------
	.section	.nv.constant4,"a",@progbits
	.align	8
	.align		8
.nv.constant4:
        /*0000*/ 	.dword	vprintf
	.align		8
        /*0008*/ 	.dword	$str


//--------------------- .text._Z14print_from_gpuv --------------------------
	.section	.text._Z14print_from_gpuv,"ax",@progbits
	.align	128
        .global         _Z14print_from_gpuv
        .type           _Z14print_from_gpuv,@function
        .size           _Z14print_from_gpuv,(.L_x_2 - _Z14print_from_gpuv)
        .other          _Z14print_from_gpuv,@"STO_CUDA_ENTRY STV_DEFAULT"
_Z14print_from_gpuv:
.text._Z14print_from_gpuv:
[----:B------:R-:W0:Y:S01]  /*0000*/  LDC R1, c[0x0][0x37c] ;  /* 0x0000df00ff017b82 */ /* 0x000e220000000800 */
[----:B------:R-:W1:Y:S01]  /*0010*/  S2R R8, SR_TID.X ;  /* 0x0000000000087919 */ /* 0x000e620000002100 */
[----:B0-----:R-:W-:Y:S01]  /*0020*/  VIADD R1, R1, 0xfffffff8 ;  /* 0xfffffff801017836 */ /* 0x001fe20000000000 */
[----:B------:R-:W-:Y:S01]  /*0030*/  MOV R0, 0x0 ;  /* 0x0000000000007802 */ /* 0x000fe20000000f00 */
[----:B------:R-:W0:Y:S01]  /*0040*/  LDCU UR4, c[0x0][0x2f8] ;  /* 0x00005f00ff0477ac */ /* 0x000e220008000800 */
[----:B------:R-:W1:Y:S03]  /*0050*/  S2R R9, SR_CTAID.X ;  /* 0x0000000000097919 */ /* 0x000e660000002500 */
[----:B------:R2:W3:Y:S01]  /*0060*/  LDC.64 R2, c[0x4][R0] ;  /* 0x0100000000027b82 */ /* 0x0004e20000000a00 */
[----:B------:R-:W4:Y:S01]  /*0070*/  LDCU.64 UR6, c[0x4][0x8] ;  /* 0x01000100ff0677ac */ /* 0x000f220008000a00 */
[----:B------:R-:W5:Y:S01]  /*0080*/  LDCU UR5, c[0x0][0x2fc] ;  /* 0x00005f80ff0577ac */ /* 0x000f620008000800 */
[----:B0-----:R-:W-:Y:S01]  /*0090*/  IADD3 R6, P0, PT, R1, UR4, RZ ;  /* 0x0000000401067c10 */ /* 0x001fe2000ff1e0ff */
[----:B----4-:R-:W-:Y:S01]  /*00a0*/  IMAD.U32 R4, RZ, RZ, UR6 ;  /* 0x00000006ff047e24 */ /* 0x010fe2000f8e00ff */
[----:B------:R-:W-:-:S03]  /*00b0*/  MOV R5, UR7 ;  /* 0x0000000700057c02 */ /* 0x000fc60008000f00 */
[----:B-----5:R-:W-:Y:S01]  /*00c0*/  IMAD.X R7, RZ, RZ, UR5, P0 ;  /* 0x00000005ff077e24 */ /* 0x020fe200080e06ff */
[----:B-1----:R2:W-:Y:S07]  /*00d0*/  STL.64 [R1], R8 ;  /* 0x0000000801007387 */ /* 0x0025ee0000100a00 */
[----:B------:R-:W-:-:S07]  /*00e0*/  LEPC R20, `(.L_x_0) ;  /* 0x000000001014794e */ /* 0x000fce0000000000 */
[----:B--23--:R-:W-:Y:S05]  /*00f0*/  CALL.ABS.NOINC R2 ;  /* 0x0000000002007343 */ /* 0x00cfea0003c00000 */
.L_x_0:
[----:B------:R-:W-:Y:S05]  /*0100*/  EXIT ;  /* 0x000000000000794d */ /* 0x000fea0003800000 */
.L_x_1:
[----:B------:R-:W-:-:S00]  /*0110*/  BRA `(.L_x_1) ;  /* 0xfffffffc00fc7947 */ /* 0x000fc0000383ffff */
[----:B------:R-:W-:-:S00]  /*0120*/  NOP ;  /* 0x0000000000007918 */ /* 0x000fc00000000000 */
        /* <DEDUP_REMOVED lines=13> */
.L_x_2:


//--------------------- .nv.global.init           --------------------------
	.section	.nv.global.init,"aw",@progbits
.nv.global.init:
	.type		$str,@object
	.size		$str,(.L_0 - $str)
$str:
        /*0000*/ 	.byte	0x48, 0x65, 0x6c, 0x6c, 0x6f, 0x20, 0x57, 0x6f, 0x72, 0x6c, 0x64, 0x21, 0x20, 0x66, 0x72, 0x6f
        /*0010*/ 	.byte	0x6d, 0x20, 0x74, 0x68, 0x72, 0x65, 0x61, 0x64, 0x20, 0x5b, 0x25, 0x64, 0x2c, 0x25, 0x64, 0x5d
        /*0020*/ 	.byte	0x20, 0x09, 0x09, 0x46, 0x72, 0x6f, 0x6d, 0x20, 0x64, 0x65, 0x76, 0x69, 0x63, 0x65, 0x0a, 0x00
.L_0:


//--------------------- .nv.shared.reserved.0     --------------------------
	.section	.nv.shared.reserved.0,"aw",@nobits
	.weak		__nv_reservedSMEM_offset_0_alias
	.size		__nv_reservedSMEM_offset_0_alias, 0, 64
	.other		__nv_reservedSMEM_offset_0_alias,@"STO_CUDA_RESERVED_SHARED STV_DEFAULT"
__nv_reservedSMEM_offset_0_alias:
	.zero		0
	.zero		64


//--------------------- .nv.constant0._Z14print_from_gpuv --------------------------
	.section	.nv.constant0._Z14print_from_gpuv,"a",@progbits
	.sectionflags	@""
	.align	4
.nv.constant0._Z14print_from_gpuv:
	.zero		896


//--------------------- SYMBOLS --------------------------

	.type		.nv.reservedSmem.offset0,@object
	.size		.nv.reservedSmem.offset0,0x4
	.type		vprintf,@function
